//
// Generated by NVIDIA NVVM Compiler
//
// Compiler Build ID: CL-36424714
// Cuda compilation tools, release 13.0, V13.0.88
// Based on NVVM 20.0.0
//

.version 9.0
.target sm_100
.address_size 64

	// .globl	_Z13gemv_constantPfS_ii
.const .align 4 .b8 CONST_VECTOR[1024];
// _ZZ13gemv_constantPfS_iiE11warp_gather has been demoted
// _ZZ10gemv_shmemPfS_S_iiE11warp_gather has been demoted

.visible .entry _Z13gemv_constantPfS_ii(
	.param .u64 .ptr .align 1 _Z13gemv_constantPfS_ii_param_0,
	.param .u64 .ptr .align 1 _Z13gemv_constantPfS_ii_param_1,
	.param .u32 _Z13gemv_constantPfS_ii_param_2,
	.param .u32 _Z13gemv_constantPfS_ii_param_3
)
{
	.reg .pred 	%p<16>;
	.reg .b32 	%r<38>;
	.reg .b32 	%f<31>;
	.reg .b64 	%rd<12>;
	// demoted variable
	.shared .align 4 .b8 _ZZ13gemv_constantPfS_iiE11warp_gather[128];
	ld.param.u64 	%rd2, [_Z13gemv_constantPfS_ii_param_0];
	ld.param.u64 	%rd3, [_Z13gemv_constantPfS_ii_param_1];
	ld.param.u32 	%r8, [_Z13gemv_constantPfS_ii_param_3];
	mov.u32 	%r1, %ctaid.x;
	mov.u32 	%r2, %tid.x;
	and.b32  	%r3, %r2, 31;
	setp.ge.u32 	%p1, %r2, %r8;
	mov.f32 	%f30, 0f00000000;
	@%p1 bra 	$L__BB0_3;
	mul.lo.s32 	%r4, %r8, %r1;
	mov.u32 	%r5, %ntid.x;
	cvta.to.global.u64 	%rd1, %rd2;
	mov.f32 	%f30, 0f00000000;
	mov.u64 	%rd7, CONST_VECTOR;
	mov.u32 	%r37, %r2;
$L__BB0_2:
	add.s32 	%r9, %r37, %r4;
	mul.wide.u32 	%rd4, %r9, 4;
	add.s64 	%rd5, %rd1, %rd4;
	ld.global.nc.f32 	%f8, [%rd5];
	mul.wide.u32 	%rd6, %r37, 4;
	add.s64 	%rd8, %rd7, %rd6;
	ld.const.f32 	%f9, [%rd8];
	fma.rn.f32 	%f30, %f8, %f9, %f30;
	add.s32 	%r37, %r37, %r5;
	setp.lt.u32 	%p2, %r37, %r8;
	@%p2 bra 	$L__BB0_2;
$L__BB0_3:
	mov.b32 	%r10, %f30;
	shfl.sync.down.b32	%r11|%p3, %r10, 16, 31, -1;
	mov.b32 	%f10, %r11;
	add.f32 	%f11, %f30, %f10;
	mov.b32 	%r12, %f11;
	shfl.sync.down.b32	%r13|%p4, %r12, 8, 31, -1;
	mov.b32 	%f12, %r13;
	add.f32 	%f13, %f11, %f12;
	mov.b32 	%r14, %f13;
	shfl.sync.down.b32	%r15|%p5, %r14, 4, 31, -1;
	mov.b32 	%f14, %r15;
	add.f32 	%f15, %f13, %f14;
	mov.b32 	%r16, %f15;
	shfl.sync.down.b32	%r17|%p6, %r16, 2, 31, -1;
	mov.b32 	%f16, %r17;
	add.f32 	%f17, %f15, %f16;
	mov.b32 	%r18, %f17;
	shfl.sync.down.b32	%r19|%p7, %r18, 1, 31, -1;
	mov.b32 	%f18, %r19;
	add.f32 	%f4, %f17, %f18;
	setp.ne.s32 	%p8, %r3, 0;
	@%p8 bra 	$L__BB0_5;
	shr.u32 	%r20, %r2, 3;
	and.b32  	%r21, %r20, 124;
	mov.u32 	%r22, _ZZ13gemv_constantPfS_iiE11warp_gather;
	add.s32 	%r23, %r22, %r21;
	st.shared.f32 	[%r23], %f4;
$L__BB0_5:
	bar.sync 	0;
	setp.gt.u32 	%p9, %r2, 31;
	@%p9 bra 	$L__BB0_8;
	setp.ne.s32 	%p10, %r3, 0;
	shl.b32 	%r24, %r3, 2;
	mov.u32 	%r25, _ZZ13gemv_constantPfS_iiE11warp_gather;
	add.s32 	%r26, %r25, %r24;
	ld.shared.f32 	%f19, [%r26];
	mov.b32 	%r27, %f19;
	shfl.sync.down.b32	%r28|%p11, %r27, 16, 31, -1;
	mov.b32 	%f20, %r28;
	add.f32 	%f21, %f19, %f20;
	mov.b32 	%r29, %f21;
	shfl.sync.down.b32	%r30|%p12, %r29, 8, 31, -1;
	mov.b32 	%f22, %r30;
	add.f32 	%f23, %f21, %f22;
	mov.b32 	%r31, %f23;
	shfl.sync.down.b32	%r32|%p13, %r31, 4, 31, -1;
	mov.b32 	%f24, %r32;
	add.f32 	%f25, %f23, %f24;
	mov.b32 	%r33, %f25;
	shfl.sync.down.b32	%r34|%p14, %r33, 2, 31, -1;
	mov.b32 	%f26, %r34;
	add.f32 	%f27, %f25, %f26;
	mov.b32 	%r35, %f27;
	shfl.sync.down.b32	%r36|%p15, %r35, 1, 31, -1;
	mov.b32 	%f28, %r36;
	add.f32 	%f5, %f27, %f28;
	@%p10 bra 	$L__BB0_8;
	cvta.to.global.u64 	%rd9, %rd3;
	mul.wide.u32 	%rd10, %r1, 4;
	add.s64 	%rd11, %rd9, %rd10;
	st.global.f32 	[%rd11], %f5;
$L__BB0_8:
	ret;

}
	// .globl	_Z10gemv_shmemPfS_S_ii
.visible .entry _Z10gemv_shmemPfS_S_ii(
	.param .u64 .ptr .align 1 _Z10gemv_shmemPfS_S_ii_param_0,
	.param .u64 .ptr .align 1 _Z10gemv_shmemPfS_S_ii_param_1,
	.param .u64 .ptr .align 1 _Z10gemv_shmemPfS_S_ii_param_2,
	.param .u32 _Z10gemv_shmemPfS_S_ii_param_3,
	.param .u32 _Z10gemv_shmemPfS_S_ii_param_4
)
{
	.reg .pred 	%p<16>;
	.reg .b32 	%r<38>;
	.reg .b32 	%f<31>;
	.reg .b64 	%rd<13>;
	// demoted variable
	.shared .align 4 .b8 _ZZ10gemv_shmemPfS_S_iiE11warp_gather[128];
	ld.param.u64 	%rd3, [_Z10gemv_shmemPfS_S_ii_param_0];
	ld.param.u64 	%rd4, [_Z10gemv_shmemPfS_S_ii_param_1];
	ld.param.u64 	%rd5, [_Z10gemv_shmemPfS_S_ii_param_2];
	ld.param.u32 	%r8, [_Z10gemv_shmemPfS_S_ii_param_4];
	mov.u32 	%r1, %ctaid.x;
	mov.u32 	%r2, %tid.x;
	and.b32  	%r3, %r2, 31;
	setp.ge.u32 	%p1, %r2, %r8;
	mov.f32 	%f30, 0f00000000;
	@%p1 bra 	$L__BB1_3;
	mul.lo.s32 	%r4, %r8, %r1;
	mov.u32 	%r5, %ntid.x;
	cvta.to.global.u64 	%rd1, %rd3;
	cvta.to.global.u64 	%rd2, %rd4;
	mov.f32 	%f30, 0f00000000;
	mov.u32 	%r37, %r2;
$L__BB1_2:
	add.s32 	%r9, %r37, %r4;
	mul.wide.u32 	%rd6, %r9, 4;
	add.s64 	%rd7, %rd1, %rd6;
	ld.global.nc.f32 	%f8, [%rd7];
	mul.wide.u32 	%rd8, %r37, 4;
	add.s64 	%rd9, %rd2, %rd8;
	ld.global.nc.f32 	%f9, [%rd9];
	fma.rn.f32 	%f30, %f8, %f9, %f30;
	add.s32 	%r37, %r37, %r5;
	setp.lt.u32 	%p2, %r37, %r8;
	@%p2 bra 	$L__BB1_2;
$L__BB1_3:
	mov.b32 	%r10, %f30;
	shfl.sync.down.b32	%r11|%p3, %r10, 16, 31, -1;
	mov.b32 	%f10, %r11;
	add.f32 	%f11, %f30, %f10;
	mov.b32 	%r12, %f11;
	shfl.sync.down.b32	%r13|%p4, %r12, 8, 31, -1;
	mov.b32 	%f12, %r13;
	add.f32 	%f13, %f11, %f12;
	mov.b32 	%r14, %f13;
	shfl.sync.down.b32	%r15|%p5, %r14, 4, 31, -1;
	mov.b32 	%f14, %r15;
	add.f32 	%f15, %f13, %f14;
	mov.b32 	%r16, %f15;
	shfl.sync.down.b32	%r17|%p6, %r16, 2, 31, -1;
	mov.b32 	%f16, %r17;
	add.f32 	%f17, %f15, %f16;
	mov.b32 	%r18, %f17;
	shfl.sync.down.b32	%r19|%p7, %r18, 1, 31, -1;
	mov.b32 	%f18, %r19;
	add.f32 	%f4, %f17, %f18;
	setp.ne.s32 	%p8, %r3, 0;
	@%p8 bra 	$L__BB1_5;
	shr.u32 	%r20, %r2, 3;
	and.b32  	%r21, %r20, 124;
	mov.u32 	%r22, _ZZ10gemv_shmemPfS_S_iiE11warp_gather;
	add.s32 	%r23, %r22, %r21;
	st.shared.f32 	[%r23], %f4;
$L__BB1_5:
	bar.sync 	0;
	setp.gt.u32 	%p9, %r2, 31;
	@%p9 bra 	$L__BB1_8;
	setp.ne.s32 	%p10, %r3, 0;
	shl.b32 	%r24, %r3, 2;
	mov.u32 	%r25, _ZZ10gemv_shmemPfS_S_iiE11warp_gather;
	add.s32 	%r26, %r25, %r24;
	ld.shared.f32 	%f19, [%r26];
	mov.b32 	%r27, %f19;
	shfl.sync.down.b32	%r28|%p11, %r27, 16, 31, -1;
	mov.b32 	%f20, %r28;
	add.f32 	%f21, %f19, %f20;
	mov.b32 	%r29, %f21;
	shfl.sync.down.b32	%r30|%p12, %r29, 8, 31, -1;
	mov.b32 	%f22, %r30;
	add.f32 	%f23, %f21, %f22;
	mov.b32 	%r31, %f23;
	shfl.sync.down.b32	%r32|%p13, %r31, 4, 31, -1;
	mov.b32 	%f24, %r32;
	add.f32 	%f25, %f23, %f24;
	mov.b32 	%r33, %f25;
	shfl.sync.down.b32	%r34|%p14, %r33, 2, 31, -1;
	mov.b32 	%f26, %r34;
	add.f32 	%f27, %f25, %f26;
	mov.b32 	%r35, %f27;
	shfl.sync.down.b32	%r36|%p15, %r35, 1, 31, -1;
	mov.b32 	%f28, %r36;
	add.f32 	%f5, %f27, %f28;
	@%p10 bra 	$L__BB1_8;
	cvta.to.global.u64 	%rd10, %rd5;
	mul.wide.u32 	%rd11, %r1, 4;
	add.s64 	%rd12, %rd10, %rd11;
	st.global.f32 	[%rd12], %f5;
$L__BB1_8:
	ret;

}


// ===== COMPILED SASS (sm_100) =====

	.target	sm_100

	.elftype	@"ET_EXEC"


//--------------------- .note.nv.tkinfo           --------------------------
	.section	.note.nv.tkinfo,"",@"SHT_NOTE"
	.sectionflags	@"SHF_NOTE_NV_TKINFO"
	.tkinfo
        /*0018*/ 	.word	0x00000002
        /*0030*/ 	.string	""
        /*0030*/ 	.string	"ptxas"
        /*0030*/ 	.string	"Cuda compilation tools, release 13.0, V13.0.88"
        /*0030*/ 	.string	"Build cuda_13.0.r13.0/compiler.36424714_0"
        /*0030*/ 	.string	"-arch sm_100 -m 64 "



//--------------------- .note.nv.cuinfo           --------------------------
	.section	.note.nv.cuinfo,"",@"SHT_NOTE"
	.sectionflags	@"SHF_NOTE_NV_CUINFO"
        /*0018*/ 	.short	0x0002
        /*001a*/ 	.short	0x0064
        /*001c*/ 	.short	0x0082
	.zero		2


//--------------------- .nv.info                  --------------------------
	.section	.nv.info,"",@"SHT_CUDA_INFO"
	.align	4


	//----- nvinfo : EIATTR_REGCOUNT
	.align		4
        /*0000*/ 	.byte	0x04, 0x2f
        /*0002*/ 	.short	(.L_2 - .L_1)
	.align		4
.L_1:
        /*0004*/ 	.word	index@(_Z13gemv_constantPfS_ii)
        /*0008*/ 	.word	0x0000000f


	//----- nvinfo : EIATTR_FRAME_SIZE
	.align		4
.L_2:
        /*000c*/ 	.byte	0x04, 0x11
        /*000e*/ 	.short	(.L_4 - .L_3)
	.align		4
.L_3:
        /*0010*/ 	.word	index@(_Z13gemv_constantPfS_ii)
        /*0014*/ 	.word	0x00000000


	//----- nvinfo : EIATTR_REGCOUNT
	.align		4
.L_4:
        /*0018*/ 	.byte	0x04, 0x2f
        /*001a*/ 	.short	(.L_6 - .L_5)
	.align		4
.L_5:
        /*001c*/ 	.word	index@(_Z10gemv_shmemPfS_S_ii)
        /*0020*/ 	.word	0x00000011


	//----- nvinfo : EIATTR_FRAME_SIZE
	.align		4
.L_6:
        /*0024*/ 	.byte	0x04, 0x11
        /*0026*/ 	.short	(.L_8 - .L_7)
	.align		4
.L_7:
        /*0028*/ 	.word	index@(_Z10gemv_shmemPfS_S_ii)
        /*002c*/ 	.word	0x00000000


	//----- nvinfo : EIATTR_MIN_STACK_SIZE
	.align		4
.L_8:
        /*0030*/ 	.byte	0x04, 0x12
        /*0032*/ 	.short	(.L_10 - .L_9)
	.align		4
.L_9:
        /*0034*/ 	.word	index@(_Z10gemv_shmemPfS_S_ii)
        /*0038*/ 	.word	0x00000000


	//----- nvinfo : EIATTR_MIN_STACK_SIZE
	.align		4
.L_10:
        /*003c*/ 	.byte	0x04, 0x12
        /*003e*/ 	.short	(.L_12 - .L_11)
	.align		4
.L_11:
        /*0040*/ 	.word	index@(_Z13gemv_constantPfS_ii)
        /*0044*/ 	.word	0x00000000
.L_12:


//--------------------- .nv.compat                --------------------------
	.section	.nv.compat,"",@"SHT_CUDA_COMPAT_INFO"
	.align	4
        /*0000*/ 	.byte	0x02, 0x09, 0x00, 0x00, 0x02, 0x02, 0x01, 0x00, 0x02, 0x05, 0x05, 0x00, 0x03, 0x07, 0x01, 0x01
        /*0010*/ 	.byte	0x02, 0x03, 0x00, 0x00, 0x02, 0x06, 0x01, 0x00, 0x04, 0x0b, 0x08, 0x00, 0x09, 0x00, 0x00, 0x00
        /*0020*/ 	.byte	0x00, 0x00, 0x00, 0x00


//--------------------- .nv.info._Z10gemv_shmemPfS_S_ii --------------------------
	.section	.nv.info._Z10gemv_shmemPfS_S_ii,"",@"SHT_CUDA_INFO"
	.sectionflags	@""
	.align	4


	//----- nvinfo : EIATTR_CUDA_API_VERSION
	.align		4
        /*0000*/ 	.byte	0x04, 0x37
        /*0002*/ 	.short	(.L_14 - .L_13)
.L_13:
        /*0004*/ 	.word	0x00000082


	//----- nvinfo : EIATTR_KPARAM_INFO
	.align		4
.L_14:
        /*0008*/ 	.byte	0x04, 0x17
        /*000a*/ 	.short	(.L_16 - .L_15)
.L_15:
        /*000c*/ 	.word	0x00000000
        /*0010*/ 	.short	0x0004
        /*0012*/ 	.short	0x001c
        /*0014*/ 	.byte	0x00, 0xf0, 0x11, 0x00


	//----- nvinfo : EIATTR_KPARAM_INFO
	.align		4
.L_16:
        /*0018*/ 	.byte	0x04, 0x17
        /*001a*/ 	.short	(.L_18 - .L_17)
.L_17:
        /*001c*/ 	.word	0x00000000
        /*0020*/ 	.short	0x0003
        /*0022*/ 	.short	0x0018
        /*0024*/ 	.byte	0x00, 0xf0, 0x11, 0x00


	//----- nvinfo : EIATTR_KPARAM_INFO
	.align		4
.L_18:
        /*0028*/ 	.byte	0x04, 0x17
        /*002a*/ 	.short	(.L_20 - .L_19)
.L_19:
        /*002c*/ 	.word	0x00000000
        /*0030*/ 	.short	0x0002
        /*0032*/ 	.short	0x0010
        /*0034*/ 	.byte	0x00, 0xf5, 0x21, 0x00


	//----- nvinfo : EIATTR_KPARAM_INFO
	.align		4
.L_20:
        /*0038*/ 	.byte	0x04, 0x17
        /*003a*/ 	.short	(.L_22 - .L_21)
.L_21:
        /*003c*/ 	.word	0x00000000
        /*0040*/ 	.short	0x0001
        /*0042*/ 	.short	0x0008
        /*0044*/ 	.byte	0x00, 0xf5, 0x21, 0x00


	//----- nvinfo : EIATTR_KPARAM_INFO
	.align		4
.L_22:
        /*0048*/ 	.byte	0x04, 0x17
        /*004a*/ 	.short	(.L_24 - .L_23)
.L_23:
        /*004c*/ 	.word	0x00000000
        /*0050*/ 	.short	0x0000
        /*0052*/ 	.short	0x0000
        /*0054*/ 	.byte	0x00, 0xf5, 0x21, 0x00


	//----- nvinfo : EIATTR_SPARSE_MMA_MASK
	.align		4
.L_24:
        /*0058*/ 	.byte	0x03, 0x50
        /*005a*/ 	.short	0x0000


	//----- nvinfo : EIATTR_MAXREG_COUNT
	.align		4
        /*005c*/ 	.byte	0x03, 0x1b
        /*005e*/ 	.short	0x00ff


	//----- nvinfo : EIATTR_NUM_BARRIERS
	.align		4
        /*0060*/ 	.byte	0x02, 0x4c
        /*0062*/ 	.byte	0x01
	.zero		1


	//----- nvinfo : EIATTR_MERCURY_ISA_VERSION
	.align		4
        /*0064*/ 	.byte	0x03, 0x5f
        /*0066*/ 	.short	0x0101


	//----- nvinfo : EIATTR_COOP_GROUP_MASK_REGIDS
	.align		4
        /*0068*/ 	.byte	0x04, 0x29
        /*006a*/ 	.short	(.L_26 - .L_25)


	//   ....[0]....
.L_25:
        /*006c*/ 	.word	0xffffffff


	//   ....[1]....
        /*0070*/ 	.word	0xffffffff


	//   ....[2]....
        /*0074*/ 	.word	0xffffffff


	//   ....[3]....
        /*0078*/ 	.word	0xffffffff


	//   ....[4]....
        /*007c*/ 	.word	0xffffffff


	//   ....[5]....
        /*0080*/ 	.word	0xffffffff


	//   ....[6]....
        /*0084*/ 	.word	0xffffffff


	//   ....[7]....
        /*0088*/ 	.word	0xffffffff


	//   ....[8]....
        /*008c*/ 	.word	0xffffffff


	//   ....[9]....
        /*0090*/ 	.word	0xffffffff


	//----- nvinfo : EIATTR_COOP_GROUP_INSTR_OFFSETS
	.align		4
.L_26:
        /*0094*/ 	.byte	0x04, 0x28
        /*0096*/ 	.short	(.L_28 - .L_27)


	//   ....[0]....
.L_27:
        /*0098*/ 	.word	0x00000180


	//   ....[1]....
        /*009c*/ 	.word	0x000001b0


	//   ....[2]....
        /*00a0*/ 	.word	0x000001e0


	//   ....[3]....
        /*00a4*/ 	.word	0x00000250


	//   ....[4]....
        /*00a8*/ 	.word	0x00000290


	//   ....[5]....
        /*00ac*/ 	.word	0x00000330


	//   ....[6]....
        /*00b0*/ 	.word	0x00000350


	//   ....[7]....
        /*00b4*/ 	.word	0x00000370


	//   ....[8]....
        /*00b8*/ 	.word	0x00000390


	//   ....[9]....
        /*00bc*/ 	.word	0x000003b0


	//----- nvinfo : EIATTR_VRC_CTA_INIT_COUNT
	.align		4
.L_28:
        /*00c0*/ 	.byte	0x02, 0x4a
	.zero		1
	.zero		1


	//----- nvinfo : EIATTR_EXIT_INSTR_OFFSETS
	.align		4
        /*00c4*/ 	.byte	0x04, 0x1c
        /*00c6*/ 	.short	(.L_30 - .L_29)


	//   ....[0]....
.L_29:
        /*00c8*/ 	.word	0x000002d0


	//   ....[1]....
        /*00cc*/ 	.word	0x000003c0


	//   ....[2]....
        /*00d0*/ 	.word	0x00000410


	//----- nvinfo : EIATTR_CRS_STACK_SIZE
	.align		4
.L_30:
        /*00d4*/ 	.byte	0x04, 0x1e
        /*00d6*/ 	.short	(.L_32 - .L_31)
.L_31:
        /*00d8*/ 	.word	0x00000000


	//----- nvinfo : EIATTR_CBANK_PARAM_SIZE
	.align		4
.L_32:
        /*00dc*/ 	.byte	0x03, 0x19
        /*00de*/ 	.short	0x0020


	//----- nvinfo : EIATTR_PARAM_CBANK
	.align		4
        /*00e0*/ 	.byte	0x04, 0x0a
        /*00e2*/ 	.short	(.L_34 - .L_33)
	.align		4
.L_33:
        /*00e4*/ 	.word	index@(.nv.constant0._Z10gemv_shmemPfS_S_ii)
        /*00e8*/ 	.short	0x0380
        /*00ea*/ 	.short	0x0020


	//----- nvinfo : EIATTR_SW_WAR
	.align		4
.L_34:
        /*00ec*/ 	.byte	0x04, 0x36
        /*00ee*/ 	.short	(.L_36 - .L_35)
.L_35:
        /*00f0*/ 	.word	0x00000008
.L_36:


//--------------------- .nv.info._Z13gemv_constantPfS_ii --------------------------
	.section	.nv.info._Z13gemv_constantPfS_ii,"",@"SHT_CUDA_INFO"
	.sectionflags	@""
	.align	4


	//----- nvinfo : EIATTR_CUDA_API_VERSION
	.align		4
        /*0000*/ 	.byte	0x04, 0x37
        /*0002*/ 	.short	(.L_38 - .L_37)
.L_37:
        /*0004*/ 	.word	0x00000082


	//----- nvinfo : EIATTR_KPARAM_INFO
	.align		4
.L_38:
        /*0008*/ 	.byte	0x04, 0x17
        /*000a*/ 	.short	(.L_40 - .L_39)
.L_39:
        /*000c*/ 	.word	0x00000000
        /*0010*/ 	.short	0x0003
        /*0012*/ 	.short	0x0014
        /*0014*/ 	.byte	0x00, 0xf0, 0x11, 0x00


	//----- nvinfo : EIATTR_KPARAM_INFO
	.align		4
.L_40:
        /*0018*/ 	.byte	0x04, 0x17
        /*001a*/ 	.short	(.L_42 - .L_41)
.L_41:
        /*001c*/ 	.word	0x00000000
        /*0020*/ 	.short	0x0002
        /*0022*/ 	.short	0x0010
        /*0024*/ 	.byte	0x00, 0xf0, 0x11, 0x00


	//----- nvinfo : EIATTR_KPARAM_INFO
	.align		4
.L_42:
        /*0028*/ 	.byte	0x04, 0x17
        /*002a*/ 	.short	(.L_44 - .L_43)
.L_43:
        /*002c*/ 	.word	0x00000000
        /*0030*/ 	.short	0x0001
        /*0032*/ 	.short	0x0008
        /*0034*/ 	.byte	0x00, 0xf5, 0x21, 0x00


	//----- nvinfo : EIATTR_KPARAM_INFO
	.align		4
.L_44:
        /*0038*/ 	.byte	0x04, 0x17
        /*003a*/ 	.short	(.L_46 - .L_45)
.L_45:
        /*003c*/ 	.word	0x00000000
        /*0040*/ 	.short	0x0000
        /*0042*/ 	.short	0x0000
        /*0044*/ 	.byte	0x00, 0xf5, 0x21, 0x00


	//----- nvinfo : EIATTR_SPARSE_MMA_MASK
	.align		4
.L_46:
        /*0048*/ 	.byte	0x03, 0x50
        /*004a*/ 	.short	0x0000


	//----- nvinfo : EIATTR_MAXREG_COUNT
	.align		4
        /*004c*/ 	.byte	0x03, 0x1b
        /*004e*/ 	.short	0x00ff


	//----- nvinfo : EIATTR_NUM_BARRIERS
	.align		4
        /*0050*/ 	.byte	0x02, 0x4c
        /*0052*/ 	.byte	0x01
	.zero		1


	//----- nvinfo : EIATTR_MERCURY_ISA_VERSION
	.align		4
        /*0054*/ 	.byte	0x03, 0x5f
        /*0056*/ 	.short	0x0101


	//----- nvinfo : EIATTR_COOP_GROUP_MASK_REGIDS
	.align		4
        /*0058*/ 	.byte	0x04, 0x29
        /*005a*/ 	.short	(.L_48 - .L_47)


	//   ....[0]....
.L_47:
        /*005c*/ 	.word	0xffffffff


	//   ....[1]....
        /*0060*/ 	.word	0xffffffff


	//   ....[2]....
        /*0064*/ 	.word	0xffffffff


	//   ....[3]....
        /*0068*/ 	.word	0xffffffff


	//   ....[4]....
        /*006c*/ 	.word	0xffffffff


	//   ....[5]....
        /*0070*/ 	.word	0xffffffff


	//   ....[6]....
        /*0074*/ 	.word	0xffffffff


	//   ....[7]....
        /*0078*/ 	.word	0xffffffff


	//   ....[8]....
        /*007c*/ 	.word	0xffffffff


	//   ....[9]....
        /*0080*/ 	.word	0xffffffff


	//----- nvinfo : EIATTR_COOP_GROUP_INSTR_OFFSETS
	.align		4
.L_48:
        /*0084*/ 	.byte	0x04, 0x28
        /*0086*/ 	.short	(.L_50 - .L_49)


	//   ....[0]....
.L_49:
        /*0088*/ 	.word	0x00000170


	//   ....[1]....
        /*008c*/ 	.word	0x000001a0


	//   ....[2]....
        /*0090*/ 	.word	0x000001d0


	//   ....[3]....
        /*0094*/ 	.word	0x00000240


	//   ....[4]....
        /*0098*/ 	.word	0x00000280


	//   ....[5]....
        /*009c*/ 	.word	0x00000320


	//   ....[6]....
        /*00a0*/ 	.word	0x00000340


	//   ....[7]....
        /*00a4*/ 	.word	0x00000360


	//   ....[8]....
        /*00a8*/ 	.word	0x00000380


	//   ....[9]....
        /*00ac*/ 	.word	0x000003a0


	//----- nvinfo : EIATTR_VRC_CTA_INIT_COUNT
	.align		4
.L_50:
        /*00b0*/ 	.byte	0x02, 0x4a
	.zero		1
	.zero		1


	//----- nvinfo : EIATTR_EXIT_INSTR_OFFSETS
	.align		4
        /*00b4*/ 	.byte	0x04, 0x1c
        /*00b6*/ 	.short	(.L_52 - .L_51)


	//   ....[0]....
.L_51:
        /*00b8*/ 	.word	0x000002c0


	//   ....[1]....
        /*00bc*/ 	.word	0x000003b0


	//   ....[2]....
        /*00c0*/ 	.word	0x00000400


	//----- nvinfo : EIATTR_CRS_STACK_SIZE
	.align		4
.L_52:
        /*00c4*/ 	.byte	0x04, 0x1e
        /*00c6*/ 	.short	(.L_54 - .L_53)
.L_53:
        /*00c8*/ 	.word	0x00000000


	//----- nvinfo : EIATTR_CBANK_PARAM_SIZE
	.align		4
.L_54:
        /*00cc*/ 	.byte	0x03, 0x19
        /*00ce*/ 	.short	0x0018


	//----- nvinfo : EIATTR_PARAM_CBANK
	.align		4
        /*00d0*/ 	.byte	0x04, 0x0a
        /*00d2*/ 	.short	(.L_56 - .L_55)
	.align		4
.L_55:
        /*00d4*/ 	.word	index@(.nv.constant0._Z13gemv_constantPfS_ii)
        /*00d8*/ 	.short	0x0380
        /*00da*/ 	.short	0x0018


	//----- nvinfo : EIATTR_SW_WAR
	.align		4
.L_56:
        /*00dc*/ 	.byte	0x04, 0x36
        /*00de*/ 	.short	(.L_58 - .L_57)
.L_57:
        /*00e0*/ 	.word	0x00000008
.L_58:


//--------------------- .nv.callgraph             --------------------------
	.section	.nv.callgraph,"",@"SHT_CUDA_CALLGRAPH"
	.align	4
	.sectionentsize	8
	.align		4
        /*0000*/ 	.word	0x00000000
	.align		4
        /*0004*/ 	.word	0xffffffff
	.align		4
        /*0008*/ 	.word	0x00000000
	.align		4
        /*000c*/ 	.word	0xfffffffe
	.align		4
        /*0010*/ 	.word	0x00000000
	.align		4
        /*0014*/ 	.word	0xfffffffd
	.align		4
        /*0018*/ 	.word	0x00000000
	.align		4
        /*001c*/ 	.word	0xfffffffc


//--------------------- .nv.constant3             --------------------------
	.section	.nv.constant3,"a",@progbits
	.align	4
.nv.constant3:
	.type		CONST_VECTOR,@object
	.size		CONST_VECTOR,(.L_0 - CONST_VECTOR)
CONST_VECTOR:
	.zero		1024
.L_0:


//--------------------- .text._Z10gemv_shmemPfS_S_ii --------------------------
	.section	.text._Z10gemv_shmemPfS_S_ii,"ax",@progbits
	.align	128
        .global         _Z10gemv_shmemPfS_S_ii
        .type           _Z10gemv_shmemPfS_S_ii,@function
        .size           _Z10gemv_shmemPfS_S_ii,(.L_x_8 - _Z10gemv_shmemPfS_S_ii)
        .other          _Z10gemv_shmemPfS_S_ii,@"STO_CUDA_ENTRY STV_DEFAULT"
_Z10gemv_shmemPfS_S_ii:
.text._Z10gemv_shmemPfS_S_ii:
[----:B------:R-:W-:Y:S01]  /*0000*/  LDC R1, c[0x0][0x37c] ;  /* 0x0000df00ff017b82 */ /* 0x000fe20000000800 */
[----:B------:R-:W0:Y:S01]  /*0010*/  S2R R2, SR_TID.X ;  /* 0x0000000000027919 */ /* 0x000e220000002100 */
[----:B------:R-:W0:Y:S01]  /*0020*/  LDCU UR4, c[0x0][0x39c] ;  /* 0x00007380ff0477ac */ /* 0x000e220008000800 */
[----:B------:R-:W-:Y:S01]  /*0030*/  BSSY.RECONVERGENT B0, `(.L_x_0) ;  /* 0x0000014000007945 */ /* 0x000fe20003800200 */
[----:B------:R-:W-:Y:S01]  /*0040*/  HFMA2 R12, -RZ, RZ, 0, 0 ;  /* 0x00000000ff0c7431 */ /* 0x000fe200000001ff */
[----:B------:R-:W1:Y:S01]  /*0050*/  S2R R0, SR_CTAID.X ;  /* 0x0000000000007919 */ /* 0x000e620000002500 */
[----:B------:R-:W2:Y:S01]  /*0060*/  LDCU.64 UR6, c[0x0][0x358] ;  /* 0x00006b00ff0677ac */ /* 0x000ea20008000a00 */
[----:B0-----:R-:W-:-:S13]  /*0070*/  ISETP.GE.U32.AND P0, PT, R2, UR4, PT ;  /* 0x0000000402007c0c */ /* 0x001fda000bf06070 */
[----:B-12---:R-:W-:Y:S05]  /*0080*/  @P0 BRA `(.L_x_1) ;  /* 0x0000000000380947 */ /* 0x006fea0003800000 */
[----:B------:R-:W0:Y:S01]  /*0090*/  LDC R14, c[0x0][0x360] ;  /* 0x0000d800ff0e7b82 */ /* 0x000e220000000800 */
[----:B------:R-:W-:Y:S02]  /*00a0*/  MOV R12, RZ ;  /* 0x000000ff000c7202 */ /* 0x000fe40000000f00 */
[----:B------:R-:W-:-:S05]  /*00b0*/  MOV R3, R2 ;  /* 0x0000000200037202 */ /* 0x000fca0000000f00 */
[----:B------:R-:W1:Y:S08]  /*00c0*/  LDC.64 R8, c[0x0][0x380] ;  /* 0x0000e000ff087b82 */ /* 0x000e700000000a00 */
[----:B------:R-:W2:Y:S02]  /*00d0*/  LDC.64 R10, c[0x0][0x388] ;  /* 0x0000e200ff0a7b82 */ /* 0x000ea40000000a00 */
.L_x_2:
[----:B------:R-:W-:Y:S02]  /*00e0*/  IMAD R5, R0, UR4, R3 ;  /* 0x0000000400057c24 */ /* 0x000fe4000f8e0203 */
[----:B--2---:R-:W-:-:S04]  /*00f0*/  IMAD.WIDE.U32 R6, R3, 0x4, R10 ;  /* 0x0000000403067825 */ /* 0x004fc800078e000a */
[----:B-1----:R-:W-:Y:S02]  /*0100*/  IMAD.WIDE.U32 R4, R5, 0x4, R8 ;  /* 0x0000000405047825 */ /* 0x002fe400078e0008 */
[----:B------:R-:W2:Y:S04]  /*0110*/  LDG.E.CONSTANT R6, desc[UR6][R6.64] ;  /* 0x0000000606067981 */ /* 0x000ea8000c1e9900 */
[----:B------:R-:W2:Y:S01]  /*0120*/  LDG.E.CONSTANT R5, desc[UR6][R4.64] ;  /* 0x0000000604057981 */ /* 0x000ea2000c1e9900 */
[----:B0-----:R-:W-:-:S04]  /*0130*/  IADD3 R3, PT, PT, R14, R3, RZ ;  /* 0x000000030e037210 */ /* 0x001fc80007ffe0ff */
[----:B------:R-:W-:Y:S01]  /*0140*/  ISETP.GE.U32.AND P0, PT, R3, UR4, PT ;  /* 0x0000000403007c0c */ /* 0x000fe2000bf06070 */
[----:B--2---:R-:W-:-:S12]  /*0150*/  FFMA R12, R5, R6, R12 ;  /* 0x00000006050c7223 */ /* 0x004fd8000000000c */
[----:B------:R-:W-:Y:S05]  /*0160*/  @!P0 BRA `(.L_x_2) ;  /* 0xfffffffc00dc8947 */ /* 0x000fea000383ffff */
.L_x_1:
[----:B------:R-:W-:Y:S05]  /*0170*/  BSYNC.RECONVERGENT B0 ;  /* 0x0000000000007941 */ /* 0x000fea0003800200 */
.L_x_0:
[----:B------:R-:W0:Y:S01]  /*0180*/  SHFL.DOWN PT, R3, R12, 0x10, 0x1f ;  /* 0x0a001f000c037f89 */ /* 0x000e2200000e0000 */
[----:B------:R-:W-:Y:S01]  /*0190*/  ISETP.GT.U32.AND P1, PT, R2, 0x1f, PT ;  /* 0x0000001f0200780c */ /* 0x000fe20003f24070 */
[----:B0-----:R-:W-:-:S05]  /*01a0*/  FADD R4, R3, R12 ;  /* 0x0000000c03047221 */ /* 0x001fca0000000000 */
[----:B------:R-:W0:Y:S02]  /*01b0*/  SHFL.DOWN PT, R3, R4, 0x8, 0x1f ;  /* 0x09001f0004037f89 */ /* 0x000e2400000e0000 */
[----:B0-----:R-:W-:Y:S01]  /*01c0*/  FADD R5, R4, R3 ;  /* 0x0000000304057221 */ /* 0x001fe20000000000 */
[----:B------:R-:W-:-:S04]  /*01d0*/  LOP3.LUT R3, R2, 0x1f, RZ, 0xc0, !PT ;  /* 0x0000001f02037812 */ /* 0x000fc800078ec0ff */
[----:B------:R-:W0:Y:S01]  /*01e0*/  SHFL.DOWN PT, R6, R5, 0x4, 0x1f ;  /* 0x08801f0005067f89 */ /* 0x000e2200000e0000 */
[----:B------:R-:W-:-:S13]  /*01f0*/  ISETP.NE.AND P0, PT, R3, RZ, PT ;  /* 0x000000ff0300720c */ /* 0x000fda0003f05270 */
[----:B------:R-:W1:Y:S01]  /*0200*/  @!P0 S2R R10, SR_CgaCtaId ;  /* 0x00000000000a8919 */ /* 0x000e620000008800 */
[----:B------:R-:W-:Y:S02]  /*0210*/  @!P0 MOV R9, 0x400 ;  /* 0x0000040000098802 */ /* 0x000fe40000000f00 */
[----:B------:R-:W-:-:S04]  /*0220*/  @!P0 SHF.R.U32.HI R4, RZ, 0x3, R2 ;  /* 0x00000003ff048819 */ /* 0x000fc80000011602 */
[----:B------:R-:W-:Y:S01]  /*0230*/  @!P0 LOP3.LUT R4, R4, 0x7c, RZ, 0xc0, !PT ;  /* 0x0000007c04048812 */ /* 0x000fe200078ec0ff */
[----:B0-----:R-:W-:-:S05]  /*0240*/  FADD R6, R5, R6 ;  /* 0x0000000605067221 */ /* 0x001fca0000000000 */
[----:B------:R-:W0:Y:S01]  /*0250*/  SHFL.DOWN PT, R7, R6, 0x2, 0x1f ;  /* 0x08401f0006077f89 */ /* 0x000e2200000e0000 */
[----:B-1----:R-:W-:-:S04]  /*0260*/  @!P0 LEA R9, R10, R9, 0x18 ;  /* 0x000000090a098211 */ /* 0x002fc800078ec0ff */
[----:B------:R-:W-:Y:S01]  /*0270*/  @!P0 IADD3 R4, PT, PT, R4, R9, RZ ;  /* 0x0000000904048210 */ /* 0x000fe20007ffe0ff */
[----:B0-----:R-:W-:-:S05]  /*0280*/  FADD R7, R6, R7 ;  /* 0x0000000706077221 */ /* 0x001fca0000000000 */
[----:B------:R-:W0:Y:S02]  /*0290*/  SHFL.DOWN PT, R8, R7, 0x1, 0x1f ;  /* 0x08201f0007087f89 */ /* 0x000e2400000e0000 */
[----:B0-----:R-:W-:-:S05]  /*02a0*/  FADD R5, R7, R8 ;  /* 0x0000000807057221 */ /* 0x001fca0000000000 */
[----:B------:R0:W-:Y:S01]  /*02b0*/  @!P0 STS [R4], R5 ;  /* 0x0000000504008388 */ /* 0x0001e20000000800 */
[----:B------:R-:W-:Y:S06]  /*02c0*/  BAR.SYNC.DEFER_BLOCKING 0x0 ;  /* 0x0000000000007b1d */ /* 0x000fec0000010000 */
[----:B------:R-:W-:Y:S05]  /*02d0*/  @P1 EXIT ;  /* 0x000000000000194d */ /* 0x000fea0003800000 */
[----:B------:R-:W1:Y:S01]  /*02e0*/  S2UR UR5, SR_CgaCtaId ;  /* 0x00000000000579c3 */ /* 0x000e620000008800 */
[----:B------:R-:W-:Y:S02]  /*02f0*/  UMOV UR4, 0x400 ;  /* 0x0000040000047882 */ /* 0x000fe40000000000 */
[----:B-1----:R-:W-:-:S06]  /*0300*/  ULEA UR4, UR5, UR4, 0x18 ;  /* 0x0000000405047291 */ /* 0x002fcc000f8ec0ff */
[----:B------:R-:W-:-:S06]  /*0310*/  LEA R3, R3, UR4, 0x2 ;  /* 0x0000000403037c11 */ /* 0x000fcc000f8e10ff */
[----:B------:R-:W1:Y:S04]  /*0320*/  LDS R3, [R3] ;  /* 0x0000000003037984 */ /* 0x000e680000000800 */
[----:B-1----:R-:W1:Y:S02]  /*0330*/  SHFL.DOWN PT, R2, R3, 0x10, 0x1f ;  /* 0x0a001f0003027f89 */ /* 0x002e6400000e0000 */
[----:B-1----:R-:W-:-:S05]  /*0340*/  FADD R2, R3, R2 ;  /* 0x0000000203027221 */ /* 0x002fca0000000000 */
[----:B0-----:R-:W0:Y:S02]  /*0350*/  SHFL.DOWN PT, R5, R2, 0x8, 0x1f ;  /* 0x09001f0002057f89 */ /* 0x001e2400000e0000 */
[----:B0-----:R-:W-:-:S05]  /*0360*/  FADD R5, R2, R5 ;  /* 0x0000000502057221 */ /* 0x001fca0000000000 */
[----:B------:R-:W0:Y:S02]  /*0370*/  SHFL.DOWN PT, R4, R5, 0x4, 0x1f ;  /* 0x08801f0005047f89 */ /* 0x000e2400000e0000 */
[----:B0-----:R-:W-:-:S05]  /*0380*/  FADD R4, R5, R4 ;  /* 0x0000000405047221 */ /* 0x001fca0000000000 */
[----:B------:R-:W0:Y:S02]  /*0390*/  SHFL.DOWN PT, R7, R4, 0x2, 0x1f ;  /* 0x08401f0004077f89 */ /* 0x000e2400000e0000 */
[----:B0-----:R-:W-:-:S05]  /*03a0*/  FADD R7, R4, R7 ;  /* 0x0000000704077221 */ /* 0x001fca0000000000 */
[----:B------:R0:W1:Y:S01]  /*03b0*/  SHFL.DOWN PT, R6, R7, 0x1, 0x1f ;  /* 0x08201f0007067f89 */ /* 0x00006200000e0000 */
[----:B------:R-:W-:Y:S05]  /*03c0*/  @P0 EXIT ;  /* 0x000000000000094d */ /* 0x000fea0003800000 */
[----:B------:R-:W2:Y:S01]  /*03d0*/  LDC.64 R2, c[0x0][0x390] ;  /* 0x0000e400ff027b82 */ /* 0x000ea20000000a00 */
[----:B01----:R-:W-:Y:S01]  /*03e0*/  FADD R7, R7, R6 ;  /* 0x0000000607077221 */ /* 0x003fe20000000000 */
[----:B--2---:R-:W-:-:S05]  /*03f0*/  IMAD.WIDE.U32 R2, R0, 0x4, R2 ;  /* 0x0000000400027825 */ /* 0x004fca00078e0002 */
[----:B------:R-:W-:Y:S01]  /*0400*/  STG.E desc[UR6][R2.64], R7 ;  /* 0x0000000702007986 */ /* 0x000fe2000c101906 */
[----:B------:R-:W-:Y:S05]  /*0410*/  EXIT ;  /* 0x000000000000794d */ /* 0x000fea0003800000 */
.L_x_3:
[----:B------:R-:W-:-:S00]  /*0420*/  BRA `(.L_x_3) ;  /* 0xfffffffc00fc7947 */ /* 0x000fc0000383ffff */
[----:B------:R-:W-:-:S00]  /*0430*/  NOP ;  /* 0x0000000000007918 */ /* 0x000fc00000000000 */
        /* <DEDUP_REMOVED lines=12> */
.L_x_8:


//--------------------- .text._Z13gemv_constantPfS_ii --------------------------
	.section	.text._Z13gemv_constantPfS_ii,"ax",@progbits
	.align	128
        .global         _Z13gemv_constantPfS_ii
        .type           _Z13gemv_constantPfS_ii,@function
        .size           _Z13gemv_constantPfS_ii,(.L_x_9 - _Z13gemv_constantPfS_ii)
        .other          _Z13gemv_constantPfS_ii,@"STO_CUDA_ENTRY STV_DEFAULT"
_Z13gemv_constantPfS_ii:
.text._Z13gemv_constantPfS_ii:
        /* <DEDUP_REMOVED lines=12> */
[----:B------:R-:W1:Y:S02]  /*00c0*/  LDC.64 R4, c[0x0][0x380] ;  /* 0x0000e000ff047b82 */ /* 0x000e640000000a00 */
.L_x_6:
[----:B------:R-:W-:-:S04]  /*00d0*/  IMAD R3, R0, UR4, R7 ;  /* 0x0000000400037c24 */ /* 0x000fc8000f8e0207 */
[----:B-1----:R-:W-:-:S06]  /*00e0*/  IMAD.WIDE.U32 R2, R3, 0x4, R4 ;  /* 0x0000000403027825 */ /* 0x002fcc00078e0004 */
[----:B------:R-:W2:Y:S01]  /*00f0*/  LDG.E.CONSTANT R3, desc[UR6][R2.64] ;  /* 0x0000000602037981 */ /* 0x000ea2000c1e9900 */
[----:B------:R-:W-:Y:S02]  /*0100*/  SHF.L.U32 R8, R7, 0x2, RZ ;  /* 0x0000000207087819 */ /* 0x000fe400000006ff */
[----:B0-----:R-:W-:-:S04]  /*0110*/  IADD3 R7, PT, PT, R12, R7, RZ ;  /* 0x000000070c077210 */ /* 0x001fc80007ffe0ff */
[----:B------:R-:W2:Y:S01]  /*0120*/  LDC R8, c[0x3][R8] ;  /* 0x00c0000008087b82 */ /* 0x000ea20000000800 */
[----:B------:R-:W-:Y:S01]  /*0130*/  ISETP.GE.U32.AND P0, PT, R7, UR4, PT ;  /* 0x0000000407007c0c */ /* 0x000fe2000bf06070 */
[----:B--2---:R-:W-:-:S12]  /*0140*/  FFMA R6, R3, R8, R6 ;  /* 0x0000000803067223 */ /* 0x004fd80000000006 */
[----:B------:R-:W-:Y:S05]  /*0150*/  @!P0 BRA `(.L_x_6) ;  /* 0xfffffffc00dc8947 */ /* 0x000fea000383ffff */
.L_x_5:
[----:B------:R-:W-:Y:S05]  /*0160*/  BSYNC.RECONVERGENT B0 ;  /* 0x0000000000007941 */ /* 0x000fea0003800200 */
.L_x_4:
        /* <DEDUP_REMOVED lines=26> */
[----:B------:R-:W0:Y:S04]  /*0310*/  LDS R2, [R2] ;  /* 0x0000000002027984 */ /* 0x000e280000000800 */
[----:B0-----:R-:W0:Y:S02]  /*0320*/  SHFL.DOWN PT, R3, R2, 0x10, 0x1f ;  /* 0x0a001f0002037f89 */ /* 0x001e2400000e0000 */
[----:B0-----:R-:W-:-:S05]  /*0330*/  FADD R3, R2, R3 ;  /* 0x0000000302037221 */ /* 0x001fca0000000000 */
[----:B------:R-:W0:Y:S02]  /*0340*/  SHFL.DOWN PT, R4, R3, 0x8, 0x1f ;  /* 0x09001f0003047f89 */ /* 0x000e2400000e0000 */
        /* <DEDUP_REMOVED lines=8> */
[----:B-1----:R-:W-:Y:S01]  /*03d0*/  FADD R7, R6, R7 ;  /* 0x0000000706077221 */ /* 0x002fe20000000000 */
[----:B--2---:R-:W-:-:S05]  /*03e0*/  IMAD.WIDE.U32 R2, R0, 0x4, R2 ;  /* 0x0000000400027825 */ /* 0x004fca00078e0002 */
[----:B------:R-:W-:Y:S01]  /*03f0*/  STG.E desc[UR6][R2.64], R7 ;  /* 0x0000000702007986 */ /* 0x000fe2000c101906 */
[----:B------:R-:W-:Y:S05]  /*0400*/  EXIT ;  /* 0x000000000000794d */ /* 0x000fea0003800000 */
.L_x_7:
        /* <DEDUP_REMOVED lines=15> */
.L_x_9:


//--------------------- .nv.shared._Z10gemv_shmemPfS_S_ii --------------------------
	.section	.nv.shared._Z10gemv_shmemPfS_S_ii,"aw",@nobits
	.sectionflags	@""
	.align	4
.nv.shared._Z10gemv_shmemPfS_S_ii:
	.zero		1152


//--------------------- .nv.shared.reserved.0     --------------------------
	.section	.nv.shared.reserved.0,"aw",@nobits
	.weak		__nv_reservedSMEM_offset_0_alias
	.size		__nv_reservedSMEM_offset_0_alias, 0, 64
	.other		__nv_reservedSMEM_offset_0_alias,@"STO_CUDA_RESERVED_SHARED STV_DEFAULT"
__nv_reservedSMEM_offset_0_alias:
	.zero		0
	.zero		64


//--------------------- .nv.shared._Z13gemv_constantPfS_ii --------------------------
	.section	.nv.shared._Z13gemv_constantPfS_ii,"aw",@nobits
	.sectionflags	@""
	.align	4
.nv.shared._Z13gemv_constantPfS_ii:
	.zero		1152


//--------------------- .nv.constant0._Z10gemv_shmemPfS_S_ii --------------------------
	.section	.nv.constant0._Z10gemv_shmemPfS_S_ii,"a",@progbits
	.sectionflags	@""
	.align	4
.nv.constant0._Z10gemv_shmemPfS_S_ii:
	.zero		928


//--------------------- .nv.constant0._Z13gemv_constantPfS_ii --------------------------
	.section	.nv.constant0._Z13gemv_constantPfS_ii,"a",@progbits
	.sectionflags	@""
	.align	4
.nv.constant0._Z13gemv_constantPfS_ii:
	.zero		920


//--------------------- SYMBOLS --------------------------

	.type		.nv.reservedSmem.offset0,@object
	.size		.nv.reservedSmem.offset0,0x4
	.type		.nv.reservedSmem.cap,@object
	.size		.nv.reservedSmem.cap,0x4
